//
// Generated by NVIDIA NVVM Compiler
//
// Compiler Build ID: CL-36424714
// Cuda compilation tools, release 13.0, V13.0.88
// Based on NVVM 20.0.0
//

.version 9.0
.target sm_100
.address_size 64

	// .globl	_Z6sgemm2iiifPfiS_ifS_i
// _ZZ6sgemm2iiifPfiS_ifS_iE8a_shared has been demoted
// _ZZ6sgemm2iiifPfiS_ifS_iE8b_shared has been demoted

.visible .entry _Z6sgemm2iiifPfiS_ifS_i(
	.param .u32 _Z6sgemm2iiifPfiS_ifS_i_param_0,
	.param .u32 _Z6sgemm2iiifPfiS_ifS_i_param_1,
	.param .u32 _Z6sgemm2iiifPfiS_ifS_i_param_2,
	.param .f32 _Z6sgemm2iiifPfiS_ifS_i_param_3,
	.param .u64 .ptr .align 1 _Z6sgemm2iiifPfiS_ifS_i_param_4,
	.param .u32 _Z6sgemm2iiifPfiS_ifS_i_param_5,
	.param .u64 .ptr .align 1 _Z6sgemm2iiifPfiS_ifS_i_param_6,
	.param .u32 _Z6sgemm2iiifPfiS_ifS_i_param_7,
	.param .f32 _Z6sgemm2iiifPfiS_ifS_i_param_8,
	.param .u64 .ptr .align 1 _Z6sgemm2iiifPfiS_ifS_i_param_9,
	.param .u32 _Z6sgemm2iiifPfiS_ifS_i_param_10
)
{
	.reg .pred 	%p<3>;
	.reg .b32 	%r<32>;
	.reg .b32 	%f<105>;
	.reg .b64 	%rd<29>;
	// demoted variable
	.shared .align 4 .b8 _ZZ6sgemm2iiifPfiS_ifS_iE8a_shared[4096];
	// demoted variable
	.shared .align 4 .b8 _ZZ6sgemm2iiifPfiS_ifS_iE8b_shared[4096];
	ld.param.u32 	%r11, [_Z6sgemm2iiifPfiS_ifS_i_param_2];
	ld.param.u64 	%rd8, [_Z6sgemm2iiifPfiS_ifS_i_param_4];
	ld.param.u32 	%r12, [_Z6sgemm2iiifPfiS_ifS_i_param_5];
	ld.param.u64 	%rd9, [_Z6sgemm2iiifPfiS_ifS_i_param_6];
	ld.param.u32 	%r13, [_Z6sgemm2iiifPfiS_ifS_i_param_7];
	ld.param.u64 	%rd10, [_Z6sgemm2iiifPfiS_ifS_i_param_9];
	ld.param.u32 	%r14, [_Z6sgemm2iiifPfiS_ifS_i_param_10];
	mov.u32 	%r1, %tid.x;
	mov.u32 	%r2, %tid.y;
	mov.u32 	%r15, %ctaid.x;
	mov.u32 	%r3, %ctaid.y;
	shl.b32 	%r4, %r15, 5;
	setp.lt.s32 	%p1, %r11, 1;
	mov.f32 	%f104, 0f00000000;
	@%p1 bra 	$L__BB0_3;
	mul.lo.s32 	%r17, %r12, %r4;
	mad.lo.s32 	%r18, %r12, %r2, %r1;
	shl.b32 	%r19, %r2, 7;
	mov.u32 	%r20, _ZZ6sgemm2iiifPfiS_ifS_iE8a_shared;
	add.s32 	%r21, %r20, %r19;
	shl.b32 	%r22, %r1, 2;
	add.s32 	%r5, %r21, %r22;
	mad.lo.s32 	%r23, %r13, %r2, %r1;
	mov.u32 	%r24, _ZZ6sgemm2iiifPfiS_ifS_iE8b_shared;
	add.s32 	%r25, %r24, %r19;
	add.s32 	%r6, %r25, %r22;
	shl.b32 	%r26, %r13, 5;
	shl.b32 	%r27, %r1, 7;
	add.s32 	%r7, %r20, %r27;
	mad.lo.s32 	%r8, %r2, -124, %r25;
	mul.wide.u32 	%rd11, %r3, 128;
	mul.wide.s32 	%rd12, %r23, 4;
	add.s64 	%rd13, %rd11, %rd12;
	cvta.to.global.u64 	%rd14, %rd9;
	add.s64 	%rd28, %rd14, %rd13;
	mul.wide.s32 	%rd2, %r26, 4;
	mul.wide.s32 	%rd15, %r17, 4;
	mul.wide.s32 	%rd16, %r18, 4;
	add.s64 	%rd17, %rd15, %rd16;
	cvta.to.global.u64 	%rd18, %rd8;
	add.s64 	%rd27, %rd18, %rd17;
	mov.f32 	%f104, 0f00000000;
	mov.b32 	%r31, 0;
$L__BB0_2:
	ld.global.f32 	%f6, [%rd27];
	st.shared.f32 	[%r5], %f6;
	ld.global.f32 	%f7, [%rd28];
	st.shared.f32 	[%r6], %f7;
	bar.sync 	0;
	ld.shared.f32 	%f8, [%r7];
	ld.shared.f32 	%f9, [%r8];
	fma.rn.f32 	%f10, %f8, %f9, %f104;
	ld.shared.f32 	%f11, [%r7+4];
	ld.shared.f32 	%f12, [%r8+128];
	fma.rn.f32 	%f13, %f11, %f12, %f10;
	ld.shared.f32 	%f14, [%r7+8];
	ld.shared.f32 	%f15, [%r8+256];
	fma.rn.f32 	%f16, %f14, %f15, %f13;
	ld.shared.f32 	%f17, [%r7+12];
	ld.shared.f32 	%f18, [%r8+384];
	fma.rn.f32 	%f19, %f17, %f18, %f16;
	ld.shared.f32 	%f20, [%r7+16];
	ld.shared.f32 	%f21, [%r8+512];
	fma.rn.f32 	%f22, %f20, %f21, %f19;
	ld.shared.f32 	%f23, [%r7+20];
	ld.shared.f32 	%f24, [%r8+640];
	fma.rn.f32 	%f25, %f23, %f24, %f22;
	ld.shared.f32 	%f26, [%r7+24];
	ld.shared.f32 	%f27, [%r8+768];
	fma.rn.f32 	%f28, %f26, %f27, %f25;
	ld.shared.f32 	%f29, [%r7+28];
	ld.shared.f32 	%f30, [%r8+896];
	fma.rn.f32 	%f31, %f29, %f30, %f28;
	ld.shared.f32 	%f32, [%r7+32];
	ld.shared.f32 	%f33, [%r8+1024];
	fma.rn.f32 	%f34, %f32, %f33, %f31;
	ld.shared.f32 	%f35, [%r7+36];
	ld.shared.f32 	%f36, [%r8+1152];
	fma.rn.f32 	%f37, %f35, %f36, %f34;
	ld.shared.f32 	%f38, [%r7+40];
	ld.shared.f32 	%f39, [%r8+1280];
	fma.rn.f32 	%f40, %f38, %f39, %f37;
	ld.shared.f32 	%f41, [%r7+44];
	ld.shared.f32 	%f42, [%r8+1408];
	fma.rn.f32 	%f43, %f41, %f42, %f40;
	ld.shared.f32 	%f44, [%r7+48];
	ld.shared.f32 	%f45, [%r8+1536];
	fma.rn.f32 	%f46, %f44, %f45, %f43;
	ld.shared.f32 	%f47, [%r7+52];
	ld.shared.f32 	%f48, [%r8+1664];
	fma.rn.f32 	%f49, %f47, %f48, %f46;
	ld.shared.f32 	%f50, [%r7+56];
	ld.shared.f32 	%f51, [%r8+1792];
	fma.rn.f32 	%f52, %f50, %f51, %f49;
	ld.shared.f32 	%f53, [%r7+60];
	ld.shared.f32 	%f54, [%r8+1920];
	fma.rn.f32 	%f55, %f53, %f54, %f52;
	ld.shared.f32 	%f56, [%r7+64];
	ld.shared.f32 	%f57, [%r8+2048];
	fma.rn.f32 	%f58, %f56, %f57, %f55;
	ld.shared.f32 	%f59, [%r7+68];
	ld.shared.f32 	%f60, [%r8+2176];
	fma.rn.f32 	%f61, %f59, %f60, %f58;
	ld.shared.f32 	%f62, [%r7+72];
	ld.shared.f32 	%f63, [%r8+2304];
	fma.rn.f32 	%f64, %f62, %f63, %f61;
	ld.shared.f32 	%f65, [%r7+76];
	ld.shared.f32 	%f66, [%r8+2432];
	fma.rn.f32 	%f67, %f65, %f66, %f64;
	ld.shared.f32 	%f68, [%r7+80];
	ld.shared.f32 	%f69, [%r8+2560];
	fma.rn.f32 	%f70, %f68, %f69, %f67;
	ld.shared.f32 	%f71, [%r7+84];
	ld.shared.f32 	%f72, [%r8+2688];
	fma.rn.f32 	%f73, %f71, %f72, %f70;
	ld.shared.f32 	%f74, [%r7+88];
	ld.shared.f32 	%f75, [%r8+2816];
	fma.rn.f32 	%f76, %f74, %f75, %f73;
	ld.shared.f32 	%f77, [%r7+92];
	ld.shared.f32 	%f78, [%r8+2944];
	fma.rn.f32 	%f79, %f77, %f78, %f76;
	ld.shared.f32 	%f80, [%r7+96];
	ld.shared.f32 	%f81, [%r8+3072];
	fma.rn.f32 	%f82, %f80, %f81, %f79;
	ld.shared.f32 	%f83, [%r7+100];
	ld.shared.f32 	%f84, [%r8+3200];
	fma.rn.f32 	%f85, %f83, %f84, %f82;
	ld.shared.f32 	%f86, [%r7+104];
	ld.shared.f32 	%f87, [%r8+3328];
	fma.rn.f32 	%f88, %f86, %f87, %f85;
	ld.shared.f32 	%f89, [%r7+108];
	ld.shared.f32 	%f90, [%r8+3456];
	fma.rn.f32 	%f91, %f89, %f90, %f88;
	ld.shared.f32 	%f92, [%r7+112];
	ld.shared.f32 	%f93, [%r8+3584];
	fma.rn.f32 	%f94, %f92, %f93, %f91;
	ld.shared.f32 	%f95, [%r7+116];
	ld.shared.f32 	%f96, [%r8+3712];
	fma.rn.f32 	%f97, %f95, %f96, %f94;
	ld.shared.f32 	%f98, [%r7+120];
	ld.shared.f32 	%f99, [%r8+3840];
	fma.rn.f32 	%f100, %f98, %f99, %f97;
	ld.shared.f32 	%f101, [%r7+124];
	ld.shared.f32 	%f102, [%r8+3968];
	fma.rn.f32 	%f104, %f101, %f102, %f100;
	bar.sync 	0;
	add.s32 	%r31, %r31, 32;
	add.s64 	%rd28, %rd28, %rd2;
	add.s64 	%rd27, %rd27, 128;
	setp.lt.s32 	%p2, %r31, %r11;
	@%p2 bra 	$L__BB0_2;
$L__BB0_3:
	cvta.to.global.u64 	%rd19, %rd10;
	mad.lo.s32 	%r28, %r14, %r1, %r2;
	cvt.s64.s32 	%rd20, %r28;
	mul.lo.s32 	%r29, %r14, %r4;
	cvt.s64.s32 	%rd21, %r29;
	shl.b32 	%r30, %r3, 5;
	cvt.u64.u32 	%rd22, %r30;
	add.s64 	%rd23, %rd21, %rd22;
	add.s64 	%rd24, %rd23, %rd20;
	shl.b64 	%rd25, %rd24, 2;
	add.s64 	%rd26, %rd19, %rd25;
	st.global.f32 	[%rd26], %f104;
	ret;

}


// ===== COMPILED SASS (sm_100) =====

	.target	sm_100

	.elftype	@"ET_EXEC"


//--------------------- .note.nv.tkinfo           --------------------------
	.section	.note.nv.tkinfo,"",@"SHT_NOTE"
	.sectionflags	@"SHF_NOTE_NV_TKINFO"
	.tkinfo
        /*0018*/ 	.word	0x00000002
        /*0030*/ 	.string	""
        /*0030*/ 	.string	"ptxas"
        /*0030*/ 	.string	"Cuda compilation tools, release 13.0, V13.0.88"
        /*0030*/ 	.string	"Build cuda_13.0.r13.0/compiler.36424714_0"
        /*0030*/ 	.string	"-arch sm_100 -m 64 "



//--------------------- .note.nv.cuinfo           --------------------------
	.section	.note.nv.cuinfo,"",@"SHT_NOTE"
	.sectionflags	@"SHF_NOTE_NV_CUINFO"
        /*0018*/ 	.short	0x0002
        /*001a*/ 	.short	0x0064
        /*001c*/ 	.short	0x0082
	.zero		2


//--------------------- .nv.info                  --------------------------
	.section	.nv.info,"",@"SHT_CUDA_INFO"
	.align	4


	//----- nvinfo : EIATTR_REGCOUNT
	.align		4
        /*0000*/ 	.byte	0x04, 0x2f
        /*0002*/ 	.short	(.L_1 - .L_0)
	.align		4
.L_0:
        /*0004*/ 	.word	index@(_Z6sgemm2iiifPfiS_ifS_i)
        /*0008*/ 	.word	0x00000020


	//----- nvinfo : EIATTR_FRAME_SIZE
	.align		4
.L_1:
        /*000c*/ 	.byte	0x04, 0x11
        /*000e*/ 	.short	(.L_3 - .L_2)
	.align		4
.L_2:
        /*0010*/ 	.word	index@(_Z6sgemm2iiifPfiS_ifS_i)
        /*0014*/ 	.word	0x00000000


	//----- nvinfo : EIATTR_MIN_STACK_SIZE
	.align		4
.L_3:
        /*0018*/ 	.byte	0x04, 0x12
        /*001a*/ 	.short	(.L_5 - .L_4)
	.align		4
.L_4:
        /*001c*/ 	.word	index@(_Z6sgemm2iiifPfiS_ifS_i)
        /*0020*/ 	.word	0x00000000
.L_5:


//--------------------- .nv.compat                --------------------------
	.section	.nv.compat,"",@"SHT_CUDA_COMPAT_INFO"
	.align	4
        /*0000*/ 	.byte	0x02, 0x09, 0x00, 0x00, 0x02, 0x02, 0x01, 0x00, 0x02, 0x05, 0x05, 0x00, 0x03, 0x07, 0x01, 0x01
        /*0010*/ 	.byte	0x02, 0x03, 0x00, 0x00, 0x02, 0x06, 0x01, 0x00, 0x04, 0x0b, 0x08, 0x00, 0x09, 0x00, 0x00, 0x00
        /*0020*/ 	.byte	0x00, 0x00, 0x00, 0x00


//--------------------- .nv.info._Z6sgemm2iiifPfiS_ifS_i --------------------------
	.section	.nv.info._Z6sgemm2iiifPfiS_ifS_i,"",@"SHT_CUDA_INFO"
	.sectionflags	@""
	.align	4


	//----- nvinfo : EIATTR_CUDA_API_VERSION
	.align		4
        /*0000*/ 	.byte	0x04, 0x37
        /*0002*/ 	.short	(.L_7 - .L_6)
.L_6:
        /*0004*/ 	.word	0x00000082


	//----- nvinfo : EIATTR_KPARAM_INFO
	.align		4
.L_7:
        /*0008*/ 	.byte	0x04, 0x17
        /*000a*/ 	.short	(.L_9 - .L_8)
.L_8:
        /*000c*/ 	.word	0x00000000
        /*0010*/ 	.short	0x000a
        /*0012*/ 	.short	0x0038
        /*0014*/ 	.byte	0x00, 0xf0, 0x11, 0x00


	//----- nvinfo : EIATTR_KPARAM_INFO
	.align		4
.L_9:
        /*0018*/ 	.byte	0x04, 0x17
        /*001a*/ 	.short	(.L_11 - .L_10)
.L_10:
        /*001c*/ 	.word	0x00000000
        /*0020*/ 	.short	0x0009
        /*0022*/ 	.short	0x0030
        /*0024*/ 	.byte	0x00, 0xf5, 0x21, 0x00


	//----- nvinfo : EIATTR_KPARAM_INFO
	.align		4
.L_11:
        /*0028*/ 	.byte	0x04, 0x17
        /*002a*/ 	.short	(.L_13 - .L_12)
.L_12:
        /*002c*/ 	.word	0x00000000
        /*0030*/ 	.short	0x0008
        /*0032*/ 	.short	0x002c
        /*0034*/ 	.byte	0x00, 0xf0, 0x11, 0x00


	//----- nvinfo : EIATTR_KPARAM_INFO
	.align		4
.L_13:
        /*0038*/ 	.byte	0x04, 0x17
        /*003a*/ 	.short	(.L_15 - .L_14)
.L_14:
        /*003c*/ 	.word	0x00000000
        /*0040*/ 	.short	0x0007
        /*0042*/ 	.short	0x0028
        /*0044*/ 	.byte	0x00, 0xf0, 0x11, 0x00


	//----- nvinfo : EIATTR_KPARAM_INFO
	.align		4
.L_15:
        /*0048*/ 	.byte	0x04, 0x17
        /*004a*/ 	.short	(.L_17 - .L_16)
.L_16:
        /*004c*/ 	.word	0x00000000
        /*0050*/ 	.short	0x0006
        /*0052*/ 	.short	0x0020
        /*0054*/ 	.byte	0x00, 0xf5, 0x21, 0x00


	//----- nvinfo : EIATTR_KPARAM_INFO
	.align		4
.L_17:
        /*0058*/ 	.byte	0x04, 0x17
        /*005a*/ 	.short	(.L_19 - .L_18)
.L_18:
        /*005c*/ 	.word	0x00000000
        /*0060*/ 	.short	0x0005
        /*0062*/ 	.short	0x0018
        /*0064*/ 	.byte	0x00, 0xf0, 0x11, 0x00


	//----- nvinfo : EIATTR_KPARAM_INFO
	.align		4
.L_19:
        /*0068*/ 	.byte	0x04, 0x17
        /*006a*/ 	.short	(.L_21 - .L_20)
.L_20:
        /*006c*/ 	.word	0x00000000
        /*0070*/ 	.short	0x0004
        /*0072*/ 	.short	0x0010
        /*0074*/ 	.byte	0x00, 0xf5, 0x21, 0x00


	//----- nvinfo : EIATTR_KPARAM_INFO
	.align		4
.L_21:
        /*0078*/ 	.byte	0x04, 0x17
        /*007a*/ 	.short	(.L_23 - .L_22)
.L_22:
        /*007c*/ 	.word	0x00000000
        /*0080*/ 	.short	0x0003
        /*0082*/ 	.short	0x000c
        /*0084*/ 	.byte	0x00, 0xf0, 0x11, 0x00


	//----- nvinfo : EIATTR_KPARAM_INFO
	.align		4
.L_23:
        /*0088*/ 	.byte	0x04, 0x17
        /*008a*/ 	.short	(.L_25 - .L_24)
.L_24:
        /*008c*/ 	.word	0x00000000
        /*0090*/ 	.short	0x0002
        /*0092*/ 	.short	0x0008
        /*0094*/ 	.byte	0x00, 0xf0, 0x11, 0x00


	//----- nvinfo : EIATTR_KPARAM_INFO
	.align		4
.L_25:
        /*0098*/ 	.byte	0x04, 0x17
        /*009a*/ 	.short	(.L_27 - .L_26)
.L_26:
        /*009c*/ 	.word	0x00000000
        /*00a0*/ 	.short	0x0001
        /*00a2*/ 	.short	0x0004
        /*00a4*/ 	.byte	0x00, 0xf0, 0x11, 0x00


	//----- nvinfo : EIATTR_KPARAM_INFO
	.align		4
.L_27:
        /*00a8*/ 	.byte	0x04, 0x17
        /*00aa*/ 	.short	(.L_29 - .L_28)
.L_28:
        /*00ac*/ 	.word	0x00000000
        /*00b0*/ 	.short	0x0000
        /*00b2*/ 	.short	0x0000
        /*00b4*/ 	.byte	0x00, 0xf0, 0x11, 0x00


	//----- nvinfo : EIATTR_SPARSE_MMA_MASK
	.align		4
.L_29:
        /*00b8*/ 	.byte	0x03, 0x50
        /*00ba*/ 	.short	0x0000


	//----- nvinfo : EIATTR_MAXREG_COUNT
	.align		4
        /*00bc*/ 	.byte	0x03, 0x1b
        /*00be*/ 	.short	0x00ff


	//----- nvinfo : EIATTR_NUM_BARRIERS
	.align		4
        /*00c0*/ 	.byte	0x02, 0x4c
        /*00c2*/ 	.byte	0x01
	.zero		1


	//----- nvinfo : EIATTR_MERCURY_ISA_VERSION
	.align		4
        /*00c4*/ 	.byte	0x03, 0x5f
        /*00c6*/ 	.short	0x0101


	//----- nvinfo : EIATTR_VRC_CTA_INIT_COUNT
	.align		4
        /*00c8*/ 	.byte	0x02, 0x4a
	.zero		1
	.zero		1


	//----- nvinfo : EIATTR_EXIT_INSTR_OFFSETS
	.align		4
        /*00cc*/ 	.byte	0x04, 0x1c
        /*00ce*/ 	.short	(.L_31 - .L_30)


	//   ....[0]....
.L_30:
        /*00d0*/ 	.word	0x000008a0


	//----- nvinfo : EIATTR_CBANK_PARAM_SIZE
	.align		4
.L_31:
        /*00d4*/ 	.byte	0x03, 0x19
        /*00d6*/ 	.short	0x003c


	//----- nvinfo : EIATTR_PARAM_CBANK
	.align		4
        /*00d8*/ 	.byte	0x04, 0x0a
        /*00da*/ 	.short	(.L_33 - .L_32)
	.align		4
.L_32:
        /*00dc*/ 	.word	index@(.nv.constant0._Z6sgemm2iiifPfiS_ifS_i)
        /*00e0*/ 	.short	0x0380
        /*00e2*/ 	.short	0x003c


	//----- nvinfo : EIATTR_SW_WAR
	.align		4
.L_33:
        /*00e4*/ 	.byte	0x04, 0x36
        /*00e6*/ 	.short	(.L_35 - .L_34)
.L_34:
        /*00e8*/ 	.word	0x00000008
.L_35:


//--------------------- .nv.callgraph             --------------------------
	.section	.nv.callgraph,"",@"SHT_CUDA_CALLGRAPH"
	.align	4
	.sectionentsize	8
	.align		4
        /*0000*/ 	.word	0x00000000
	.align		4
        /*0004*/ 	.word	0xffffffff
	.align		4
        /*0008*/ 	.word	0x00000000
	.align		4
        /*000c*/ 	.word	0xfffffffe
	.align		4
        /*0010*/ 	.word	0x00000000
	.align		4
        /*0014*/ 	.word	0xfffffffd
	.align		4
        /*0018*/ 	.word	0x00000000
	.align		4
        /*001c*/ 	.word	0xfffffffc


//--------------------- .text._Z6sgemm2iiifPfiS_ifS_i --------------------------
	.section	.text._Z6sgemm2iiifPfiS_ifS_i,"ax",@progbits
	.align	128
        .global         _Z6sgemm2iiifPfiS_ifS_i
        .type           _Z6sgemm2iiifPfiS_ifS_i,@function
        .size           _Z6sgemm2iiifPfiS_ifS_i,(.L_x_3 - _Z6sgemm2iiifPfiS_ifS_i)
        .other          _Z6sgemm2iiifPfiS_ifS_i,@"STO_CUDA_ENTRY STV_DEFAULT"
_Z6sgemm2iiifPfiS_ifS_i:
.text._Z6sgemm2iiifPfiS_ifS_i:
[----:B------:R-:W-:Y:S01]  /*0000*/  LDC R1, c[0x0][0x37c] ;  /* 0x0000df00ff017b82 */ /* 0x000fe20000000800 */
[----:B------:R-:W0:Y:S07]  /*0010*/  LDCU UR10, c[0x0][0x388] ;  /* 0x00007100ff0a77ac */ /* 0x000e2e0008000800 */
[----:B------:R-:W1:Y:S01]  /*0020*/  S2UR UR5, SR_CTAID.X ;  /* 0x00000000000579c3 */ /* 0x000e620000002500 */
[----:B------:R-:W2:Y:S01]  /*0030*/  S2R R5, SR_TID.X ;  /* 0x0000000000057919 */ /* 0x000ea20000002100 */
[----:B------:R-:W-:Y:S01]  /*0040*/  HFMA2 R23, -RZ, RZ, 0, 0 ;  /* 0x00000000ff177431 */ /* 0x000fe200000001ff */
[----:B------:R-:W3:Y:S01]  /*0050*/  LDCU.64 UR8, c[0x0][0x358] ;  /* 0x00006b00ff0877ac */ /* 0x000ee20008000a00 */
[----:B------:R-:W4:Y:S01]  /*0060*/  S2R R0, SR_TID.Y ;  /* 0x0000000000007919 */ /* 0x000f220000002200 */
[----:B------:R-:W2:Y:S01]  /*0070*/  S2R R2, SR_CTAID.Y ;  /* 0x0000000000027919 */ /* 0x000ea20000002600 */
[----:B0-----:R-:W-:-:S02]  /*0080*/  UISETP.GE.AND UP0, UPT, UR10, 0x1, UPT ;  /* 0x000000010a00788c */ /* 0x001fc4000bf06270 */
[----:B-1----:R-:W-:-:S07]  /*0090*/  USHF.L.U32 UR5, UR5, 0x5, URZ ;  /* 0x0000000505057899 */ /* 0x002fce00080006ff */
[----:B---3--:R-:W-:Y:S05]  /*00a0*/  BRA.U !UP0, `(.L_x_0) ;  /* 0x0000000508cc7547 */ /* 0x008fea000b800000 */
[----:B------:R-:W2:Y:S01]  /*00b0*/  LDC R16, c[0x0][0x3a8] ;  /* 0x0000ea00ff107b82 */ /* 0x000ea20000000800 */
[----:B------:R-:W0:Y:S01]  /*00c0*/  LDCU.64 UR12, c[0x0][0x3a0] ;  /* 0x00007400ff0c77ac */ /* 0x000e220008000a00 */
[----:B------:R-:W-:Y:S01]  /*00d0*/  MOV R23, RZ ;  /* 0x000000ff00177202 */ /* 0x000fe20000000f00 */
[----:B------:R-:W1:Y:S05]  /*00e0*/  LDCU.64 UR14, c[0x0][0x390] ;  /* 0x00007200ff0e77ac */ /* 0x000e6a0008000a00 */
[----:B------:R-:W3:Y:S01]  /*00f0*/  LDC R3, c[0x0][0x398] ;  /* 0x0000e600ff037b82 */ /* 0x000ee20000000800 */
[----:B------:R-:W-:Y:S02]  /*0100*/  UMOV UR4, 0x400 ;  /* 0x0000040000047882 */ /* 0x000fe40000000000 */
[----:B------:R-:W-:-:S05]  /*0110*/  UIADD3 UR6, UPT, UPT, UR4, 0x1000, URZ ;  /* 0x0000100004067890 */ /* 0x000fca000fffe0ff */
[----:B------:R-:W5:Y:S01]  /*0120*/  S2UR UR7, SR_CgaCtaId ;  /* 0x00000000000779c3 */ /* 0x000f620000008800 */
[----:B--2-4-:R-:W-:Y:S01]  /*0130*/  IMAD R6, R0, R16, R5 ;  /* 0x0000001000067224 */ /* 0x014fe200078e0205 */
[----:B------:R-:W-:-:S03]  /*0140*/  SHF.L.U32 R16, R16, 0x5, RZ ;  /* 0x0000000510107819 */ /* 0x000fc600000006ff */
[----:B------:R-:W-:-:S04]  /*0150*/  IMAD.WIDE R6, R6, 0x4, RZ ;  /* 0x0000000406067825 */ /* 0x000fc800078e02ff */
[----:B---3--:R-:W-:Y:S02]  /*0160*/  IMAD R8, R0, R3, R5 ;  /* 0x0000000300087224 */ /* 0x008fe400078e0205 */
[----:B------:R-:W-:Y:S02]  /*0170*/  IMAD R3, R3, UR5, RZ ;  /* 0x0000000503037c24 */ /* 0x000fe4000f8e02ff */
[----:B------:R-:W-:-:S04]  /*0180*/  IMAD.WIDE R8, R8, 0x4, RZ ;  /* 0x0000000408087825 */ /* 0x000fc800078e02ff */
[----:B------:R-:W-:Y:S01]  /*0190*/  IMAD.WIDE.U32 R6, R2, 0x80, R6 ;  /* 0x0000008002067825 */ /* 0x000fe200078e0006 */
[----:B-----5:R-:W-:Y:S02]  /*01a0*/  ULEA UR6, UR7, UR6, 0x18 ;  /* 0x0000000607067291 */ /* 0x020fe4000f8ec0ff */
[----:B------:R-:W-:Y:S01]  /*01b0*/  ULEA UR4, UR7, UR4, 0x18 ;  /* 0x0000000407047291 */ /* 0x000fe2000f8ec0ff */
[----:B------:R-:W-:Y:S01]  /*01c0*/  IMAD.WIDE R8, R3, 0x4, R8 ;  /* 0x0000000403087825 */ /* 0x000fe200078e0208 */
[----:B0-----:R-:W-:Y:S02]  /*01d0*/  IADD3 R20, P0, PT, R6, UR12, RZ ;  /* 0x0000000c06147c10 */ /* 0x001fe4000ff1e0ff */
[----:B------:R-:W-:Y:S02]  /*01e0*/  LEA R6, R0, UR6, 0x7 ;  /* 0x0000000600067c11 */ /* 0x000fe4000f8e38ff */
[----:B-1----:R-:W-:Y:S02]  /*01f0*/  IADD3 R4, P1, PT, R8, UR14, RZ ;  /* 0x0000000e08047c10 */ /* 0x002fe4000ff3e0ff */
[----:B------:R-:W-:-:S02]  /*0200*/  LEA R18, R0, UR4, 0x7 ;  /* 0x0000000400127c11 */ /* 0x000fc4000f8e38ff */
[----:B------:R-:W-:Y:S01]  /*0210*/  LEA R17, R5, R6, 0x2 ;  /* 0x0000000605117211 */ /* 0x000fe200078e10ff */
[----:B------:R-:W-:Y:S01]  /*0220*/  IMAD R6, R0, -0x7c, R6 ;  /* 0xffffff8400067824 */ /* 0x000fe200078e0206 */
[----:B------:R-:W-:Y:S02]  /*0230*/  IADD3.X R3, PT, PT, R9, UR15, RZ, P1, !PT ;  /* 0x0000000f09037c10 */ /* 0x000fe40008ffe4ff */
[----:B------:R-:W-:Y:S02]  /*0240*/  LEA R18, R5, R18, 0x2 ;  /* 0x0000001205127211 */ /* 0x000fe400078e10ff */
[----:B------:R-:W-:Y:S02]  /*0250*/  IADD3.X R21, PT, PT, R7, UR13, RZ, P0, !PT ;  /* 0x0000000d07157c10 */ /* 0x000fe400087fe4ff */
[----:B------:R-:W-:Y:S01]  /*0260*/  LEA R7, R5, UR4, 0x7 ;  /* 0x0000000405077c11 */ /* 0x000fe2000f8e38ff */
[----:B------:R-:W-:-:S06]  /*0270*/  UMOV UR4, URZ ;  /* 0x000000ff00047c82 */ /* 0x000fcc0008000000 */
.L_x_1:
[----:B------:R-:W-:Y:S01]  /*0280*/  MOV R8, R4 ;  /* 0x0000000400087202 */ /* 0x000fe20000000f00 */
[----:B------:R-:W2:Y:S01]  /*0290*/  LDG.E R26, desc[UR8][R20.64] ;  /* 0x00000008141a7981 */ /* 0x000ea2000c1e1900 */
[----:B------:R-:W-:-:S05]  /*02a0*/  MOV R9, R3 ;  /* 0x0000000300097202 */ /* 0x000fca0000000f00 */
[----:B------:R-:W3:Y:S01]  /*02b0*/  LDG.E R27, desc[UR8][R8.64] ;  /* 0x00000008081b7981 */ /* 0x000ee2000c1e1900 */
[----:B------:R-:W-:-:S04]  /*02c0*/  UIADD3 UR4, UPT, UPT, UR4, 0x20, URZ ;  /* 0x0000002004047890 */ /* 0x000fc8000fffe0ff */
[----:B------:R-:W-:Y:S01]  /*02d0*/  UISETP.GE.AND UP0, UPT, UR4, UR10, UPT ;  /* 0x0000000a0400728c */ /* 0x000fe2000bf06270 */
[----:B------:R-:W-:Y:S01]  /*02e0*/  IADD3 R4, P0, PT, R4, 0x80, RZ ;  /* 0x0000008004047810 */ /* 0x000fe20007f1e0ff */
[----:B---3--:R-:W-:Y:S04]  /*02f0*/  STS [R18], R27 ;  /* 0x0000001b12007388 */ /* 0x008fe80000000800 */
[----:B--2---:R-:W-:Y:S01]  /*0300*/  STS [R17], R26 ;  /* 0x0000001a11007388 */ /* 0x004fe20000000800 */
[----:B------:R-:W-:Y:S06]  /*0310*/  BAR.SYNC.DEFER_BLOCKING 0x0 ;  /* 0x0000000000007b1d */ /* 0x000fec0000010000 */
[----:B------:R-:W-:Y:S04]  /*0320*/  LDS R24, [R6] ;  /* 0x0000000006187984 */ /* 0x000fe80000000800 */
[----:B------:R-:W0:Y:S04]  /*0330*/  LDS.128 R12, [R7] ;  /* 0x00000000070c7984 */ /* 0x000e280000000c00 */
[----:B------:R-:W1:Y:S04]  /*0340*/  LDS R29, [R6+0x80] ;  /* 0x00008000061d7984 */ /* 0x000e680000000800 */
[----:B------:R-:W2:Y:S04]  /*0350*/  LDS R25, [R6+0x100] ;  /* 0x0001000006197984 */ /* 0x000ea80000000800 */
[----:B------:R-:W3:Y:S04]  /*0360*/  LDS R22, [R6+0x180] ;  /* 0x0001800006167984 */ /* 0x000ee80000000800 */
[----:B------:R-:W-:Y:S04]  /*0370*/  LDS R19, [R6+0x200] ;  /* 0x0002000006137984 */ /* 0x000fe80000000800 */
[----:B------:R-:W4:Y:S04]  /*0380*/  LDS.128 R8, [R7+0x10] ;  /* 0x0000100007087984 */ /* 0x000f280000000c00 */
[----:B------:R-:W-:Y:S04]  /*0390*/  LDS R26, [R6+0x380] ;  /* 0x00038000061a7984 */ /* 0x000fe80000000800 */
[----:B------:R-:W-:Y:S01]  /*03a0*/  LDS R28, [R6+0x580] ;  /* 0x00058000061c7984 */ /* 0x000fe20000000800 */
[----:B0-----:R-:W-:-:S03]  /*03b0*/  FFMA R12, R12, R24, R23 ;  /* 0x000000180c0c7223 */ /* 0x001fc60000000017 */
[----:B------:R-:W0:Y:S04]  /*03c0*/  LDS R24, [R6+0x280] ;  /* 0x0002800006187984 */ /* 0x000e280000000800 */
[----:B------:R-:W5:Y:S01]  /*03d0*/  LDS R23, [R6+0x300] ;  /* 0x0003000006177984 */ /* 0x000f620000000800 */
[----:B-1----:R-:W-:-:S04]  /*03e0*/  FFMA R12, R29, R13, R12 ;  /* 0x0000000d1d0c7223 */ /* 0x002fc8000000000c */
[----:B--2---:R-:W-:-:S04]  /*03f0*/  FFMA R25, R25, R14, R12 ;  /* 0x0000000e19197223 */ /* 0x004fc8000000000c */
[----:B---3--:R-:W-:Y:S02]  /*0400*/  FFMA R27, R22, R15, R25 ;  /* 0x0000000f161b7223 */ /* 0x008fe40000000019 */
[----:B------:R-:W-:Y:S04]  /*0410*/  LDS R25, [R6+0x400] ;  /* 0x0004000006197984 */ /* 0x000fe80000000800 */
[----:B------:R-:W1:Y:S01]  /*0420*/  LDS.128 R12, [R7+0x20] ;  /* 0x00002000070c7984 */ /* 0x000e620000000c00 */
[----:B----4-:R-:W-:-:S03]  /*0430*/  FFMA R19, R8, R19, R27 ;  /* 0x0000001308137223 */ /* 0x010fc6000000001b */
[----:B------:R-:W2:Y:S01]  /*0440*/  LDS R22, [R6+0x480] ;  /* 0x0004800006167984 */ /* 0x000ea20000000800 */
[----:B0-----:R-:W-:-:S03]  /*0450*/  FFMA R24, R24, R9, R19 ;  /* 0x0000000918187223 */ /* 0x001fc60000000013 */
[----:B------:R-:W0:Y:S01]  /*0460*/  LDS R19, [R6+0x500] ;  /* 0x0005000006137984 */ /* 0x000e220000000800 */
[----:B-----5:R-:W-:-:S03]  /*0470*/  FFMA R23, R23, R10, R24 ;  /* 0x0000000a17177223 */ /* 0x020fc60000000018 */
[----:B------:R-:W-:Y:S01]  /*0480*/  LDS R24, [R6+0x680] ;  /* 0x0006800006187984 */ /* 0x000fe20000000800 */
[----:B------:R-:W-:-:S03]  /*0490*/  FFMA R27, R26, R11, R23 ;  /* 0x0000000b1a1b7223 */ /* 0x000fc60000000017 */
[----:B------:R-:W-:Y:S04]  /*04a0*/  LDS R23, [R6+0x600] ;  /* 0x0006000006177984 */ /* 0x000fe80000000800 */
[----:B------:R-:W3:Y:S04]  /*04b0*/  LDS.128 R8, [R7+0x30] ;  /* 0x0000300007087984 */ /* 0x000ee80000000c00 */
[----:B------:R-:W-:Y:S01]  /*04c0*/  LDS R26, [R6+0x780] ;  /* 0x00078000061a7984 */ /* 0x000fe20000000800 */
[----:B-1----:R-:W-:-:S04]  /*04d0*/  FFMA R25, R12, R25, R27 ;  /* 0x000000190c197223 */ /* 0x002fc8000000001b */
[----:B--2---:R-:W-:Y:S02]  /*04e0*/  FFMA R22, R22, R13, R25 ;  /* 0x0000000d16167223 */ /* 0x004fe40000000019 */
[----:B------:R-:W1:Y:S02]  /*04f0*/  LDS R25, [R6+0x700] ;  /* 0x0007000006197984 */ /* 0x000e640000000800 */
[----:B0-----:R-:W-:Y:S02]  /*0500*/  FFMA R19, R19, R14, R22 ;  /* 0x0000000e13137223 */ /* 0x001fe40000000016 */
[----:B------:R-:W-:Y:S02]  /*0510*/  LDS R22, [R6+0x880] ;  /* 0x0008800006167984 */ /* 0x000fe40000000800 */
[----:B------:R-:W-:Y:S02]  /*0520*/  FFMA R27, R28, R15, R19 ;  /* 0x0000000f1c1b7223 */ /* 0x000fe40000000013 */
[----:B------:R-:W-:Y:S04]  /*0530*/  LDS R19, [R6+0x800] ;  /* 0x0008000006137984 */ /* 0x000fe80000000800 */
[----:B------:R-:W0:Y:S01]  /*0540*/  LDS.128 R12, [R7+0x40] ;  /* 0x00004000070c7984 */ /* 0x000e220000000c00 */
[----:B---3--:R-:W-:-:S03]  /*0550*/  FFMA R23, R8, R23, R27 ;  /* 0x0000001708177223 */ /* 0x008fc6000000001b */
[----:B------:R-:W2:Y:S04]  /*0560*/  LDS R27, [R6+0x900] ;  /* 0x00090000061b7984 */ /* 0x000ea80000000800 */
[----:B------:R-:W3:Y:S01]  /*0570*/  LDS R28, [R6+0x980] ;  /* 0x00098000061c7984 */ /* 0x000ee20000000800 */
[----:B------:R-:W-:-:S03]  /*0580*/  FFMA R24, R24, R9, R23 ;  /* 0x0000000918187223 */ /* 0x000fc60000000017 */
[----:B------:R-:W-:Y:S01]  /*0590*/  LDS R23, [R6+0xa00] ;  /* 0x000a000006177984 */ /* 0x000fe20000000800 */
[----:B-1----:R-:W-:-:S03]  /*05a0*/  FFMA R25, R25, R10, R24 ;  /* 0x0000000a19197223 */ /* 0x002fc60000000018 */
[----:B------:R-:W-:Y:S01]  /*05b0*/  LDS R24, [R6+0xa80] ;  /* 0x000a800006187984 */ /* 0x000fe20000000800 */
[----:B------:R-:W-:-:S03]  /*05c0*/  FFMA R25, R26, R11, R25 ;  /* 0x0000000b1a197223 */ /* 0x000fc60000000019 */
[----:B------:R-:W1:Y:S04]  /*05d0*/  LDS.128 R8, [R7+0x50] ;  /* 0x0000500007087984 */ /* 0x000e680000000c00 */
[----:B------:R-:W-:Y:S01]  /*05e0*/  LDS R26, [R6+0xb80] ;  /* 0x000b8000061a7984 */ /* 0x000fe20000000800 */
[----:B0-----:R-:W-:-:S03]  /*05f0*/  FFMA R19, R12, R19, R25 ;  /* 0x000000130c137223 */ /* 0x001fc60000000019 */
[----:B------:R-:W-:Y:S01]  /*0600*/  LDS R25, [R6+0xc00] ;  /* 0x000c000006197984 */ /* 0x000fe20000000800 */
[----:B------:R-:W-:-:S03]  /*0610*/  FFMA R22, R22, R13, R19 ;  /* 0x0000000d16167223 */ /* 0x000fc60000000013 */
[----:B------:R-:W0:Y:S01]  /*0620*/  LDS R19, [R6+0xb00] ;  /* 0x000b000006137984 */ /* 0x000e220000000800 */
[----:B--2---:R-:W-:-:S03]  /*0630*/  FFMA R27, R27, R14, R22 ;  /* 0x0000000e1b1b7223 */ /* 0x004fc60000000016 */
[----:B------:R-:W-:Y:S01]  /*0640*/  LDS R22, [R6+0xc80] ;  /* 0x000c800006167984 */ /* 0x000fe20000000800 */
[----:B---3--:R-:W-:-:S03]  /*0650*/  FFMA R27, R28, R15, R27 ;  /* 0x0000000f1c1b7223 */ /* 0x008fc6000000001b */
[----:B------:R-:W2:Y:S01]  /*0660*/  LDS.128 R12, [R7+0x60] ;  /* 0x00006000070c7984 */ /* 0x000ea20000000c00 */
[----:B-1----:R-:W-:-:S04]  /*0670*/  FFMA R23, R8, R23, R27 ;  /* 0x0000001708177223 */ /* 0x002fc8000000001b */
[----:B------:R-:W-:Y:S02]  /*0680*/  FFMA R24, R24, R9, R23 ;  /* 0x0000000918187223 */ /* 0x000fe40000000017 */
[----:B------:R-:W1:Y:S02]  /*0690*/  LDS R23, [R6+0xd00] ;  /* 0x000d000006177984 */ /* 0x000e640000000800 */
[----:B0-----:R-:W-:Y:S02]  /*06a0*/  FFMA R19, R19, R10, R24 ;  /* 0x0000000a13137223 */ /* 0x001fe40000000018 */
[----:B------:R-:W0:Y:S02]  /*06b0*/  LDS R24, [R6+0xd80] ;  /* 0x000d800006187984 */ /* 0x000e240000000800 */
[----:B------:R-:W-:Y:S02]  /*06c0*/  FFMA R27, R26, R11, R19 ;  /* 0x0000000b1a1b7223 */ /* 0x000fe40000000013 */
[----:B------:R-:W-:Y:S04]  /*06d0*/  LDS R19, [R6+0xe00] ;  /* 0x000e000006137984 */ /* 0x000fe80000000800 */
[----:B------:R-:W3:Y:S01]  /*06e0*/  LDS.128 R8, [R7+0x70] ;  /* 0x0000700007087984 */ /* 0x000ee20000000c00 */
[----:B--2---:R-:W-:-:S03]  /*06f0*/  FFMA R25, R12, R25, R27 ;  /* 0x000000190c197223 */ /* 0x004fc6000000001b */
[----:B------:R-:W2:Y:S01]  /*0700*/  LDS R12, [R6+0xe80] ;  /* 0x000e8000060c7984 */ /* 0x000ea20000000800 */
[----:B------:R-:W-:-:S03]  /*0710*/  FFMA R26, R22, R13, R25 ;  /* 0x0000000d161a7223 */ /* 0x000fc60000000019 */
[----:B------:R-:W4:Y:S04]  /*0720*/  LDS R13, [R6+0xf00] ;  /* 0x000f0000060d7984 */ /* 0x000f280000000800 */
[----:B------:R-:W5:Y:S01]  /*0730*/  LDS R22, [R6+0xf80] ;  /* 0x000f800006167984 */ /* 0x000f620000000800 */
[----:B-1----:R-:W-:Y:S01]  /*0740*/  FFMA R23, R23, R14, R26 ;  /* 0x0000000e17177223 */ /* 0x002fe2000000001a */
[----:B------:R-:W-:Y:S01]  /*0750*/  IMAD.WIDE R20, R16, 0x4, R20 ;  /* 0x0000000410147825 */ /* 0x000fe200078e0214 */
[----:B------:R-:W-:-:S03]  /*0760*/  IADD3.X R3, PT, PT, RZ, R3, RZ, P0, !PT ;  /* 0x00000003ff037210 */ /* 0x000fc600007fe4ff */
[----:B0-----:R-:W-:-:S04]  /*0770*/  FFMA R15, R24, R15, R23 ;  /* 0x0000000f180f7223 */ /* 0x001fc80000000017 */
[----:B---3--:R-:W-:-:S04]  /*0780*/  FFMA R15, R8, R19, R15 ;  /* 0x00000013080f7223 */ /* 0x008fc8000000000f */
[----:B--2---:R-:W-:-:S04]  /*0790*/  FFMA R12, R12, R9, R15 ;  /* 0x000000090c0c7223 */ /* 0x004fc8000000000f */
[----:B----4-:R-:W-:-:S04]  /*07a0*/  FFMA R13, R13, R10, R12 ;  /* 0x0000000a0d0d7223 */ /* 0x010fc8000000000c */
[----:B-----5:R-:W-:Y:S01]  /*07b0*/  FFMA R23, R22, R11, R13 ;  /* 0x0000000b16177223 */ /* 0x020fe2000000000d */
[----:B------:R-:W-:Y:S06]  /*07c0*/  BAR.SYNC.DEFER_BLOCKING 0x0 ;  /* 0x0000000000007b1d */ /* 0x000fec0000010000 */
[----:B------:R-:W-:Y:S05]  /*07d0*/  BRA.U !UP0, `(.L_x_1) ;  /* 0xfffffff908a87547 */ /* 0x000fea000b83ffff */
.L_x_0:
[----:B------:R-:W0:Y:S01]  /*07e0*/  LDCU UR4, c[0x0][0x3b8] ;  /* 0x00007700ff0477ac */ /* 0x000e220008000800 */
[----:B--2---:R-:W-:Y:S01]  /*07f0*/  SHF.L.U32 R3, R2, 0x5, RZ ;  /* 0x0000000502037819 */ /* 0x004fe200000006ff */
[----:B------:R-:W1:Y:S01]  /*0800*/  LDCU.64 UR6, c[0x0][0x3b0] ;  /* 0x00007600ff0677ac */ /* 0x000e620008000a00 */
[----:B0-----:R-:W-:Y:S02]  /*0810*/  UIMAD UR5, UR5, UR4, URZ ;  /* 0x00000004050572a4 */ /* 0x001fe4000f8e02ff */
[----:B----4-:R-:W-:Y:S02]  /*0820*/  IMAD R0, R5, UR4, R0 ;  /* 0x0000000405007c24 */ /* 0x010fe4000f8e0200 */
[----:B------:R-:W-:-:S03]  /*0830*/  USHF.R.S32.HI UR4, URZ, 0x1f, UR5 ;  /* 0x0000001fff047899 */ /* 0x000fc60008011405 */
[----:B------:R-:W-:Y:S02]  /*0840*/  IADD3 R3, P0, P1, R0, UR5, R3 ;  /* 0x0000000500037c10 */ /* 0x000fe4000f91e003 */
[----:B------:R-:W-:-:S04]  /*0850*/  SHF.R.S32.HI R0, RZ, 0x1f, R0 ;  /* 0x0000001fff007819 */ /* 0x000fc80000011400 */
[----:B------:R-:W-:Y:S02]  /*0860*/  IADD3.X R0, PT, PT, R0, UR4, RZ, P0, P1 ;  /* 0x0000000400007c10 */ /* 0x000fe400087e24ff */
[----:B-1----:R-:W-:-:S04]  /*0870*/  LEA R2, P0, R3, UR6, 0x2 ;  /* 0x0000000603027c11 */ /* 0x002fc8000f8010ff */
[----:B------:R-:W-:-:S05]  /*0880*/  LEA.HI.X R3, R3, UR7, R0, 0x2, P0 ;  /* 0x0000000703037c11 */ /* 0x000fca00080f1400 */
[----:B------:R-:W-:Y:S01]  /*0890*/  STG.E desc[UR8][R2.64], R23 ;  /* 0x0000001702007986 */ /* 0x000fe2000c101908 */
[----:B------:R-:W-:Y:S05]  /*08a0*/  EXIT ;  /* 0x000000000000794d */ /* 0x000fea0003800000 */
.L_x_2:
[----:B------:R-:W-:-:S00]  /*08b0*/  BRA `(.L_x_2) ;  /* 0xfffffffc00fc7947 */ /* 0x000fc0000383ffff */
[----:B------:R-:W-:-:S00]  /*08c0*/  NOP ;  /* 0x0000000000007918 */ /* 0x000fc00000000000 */
        /* <DEDUP_REMOVED lines=11> */
.L_x_3:


//--------------------- .nv.shared._Z6sgemm2iiifPfiS_ifS_i --------------------------
	.section	.nv.shared._Z6sgemm2iiifPfiS_ifS_i,"aw",@nobits
	.sectionflags	@""
	.align	4
.nv.shared._Z6sgemm2iiifPfiS_ifS_i:
	.zero		9216


//--------------------- .nv.shared.reserved.0     --------------------------
	.section	.nv.shared.reserved.0,"aw",@nobits
	.weak		__nv_reservedSMEM_offset_0_alias
	.size		__nv_reservedSMEM_offset_0_alias, 0, 64
	.other		__nv_reservedSMEM_offset_0_alias,@"STO_CUDA_RESERVED_SHARED STV_DEFAULT"
__nv_reservedSMEM_offset_0_alias:
	.zero		0
	.zero		64


//--------------------- .nv.constant0._Z6sgemm2iiifPfiS_ifS_i --------------------------
	.section	.nv.constant0._Z6sgemm2iiifPfiS_ifS_i,"a",@progbits
	.sectionflags	@""
	.align	4
.nv.constant0._Z6sgemm2iiifPfiS_ifS_i:
	.zero		956


//--------------------- SYMBOLS --------------------------

	.type		.nv.reservedSmem.offset0,@object
	.size		.nv.reservedSmem.offset0,0x4
	.type		.nv.reservedSmem.cap,@object
	.size		.nv.reservedSmem.cap,0x4
